//
// Generated by NVIDIA NVVM Compiler
//
// Compiler Build ID: CL-36424714
// Cuda compilation tools, release 13.0, V13.0.88
// Based on NVVM 20.0.0
//

.version 9.0
.target sm_100
.address_size 64

	// .globl	_Z11test_case_1Pi

.visible .entry _Z11test_case_1Pi(
	.param .u64 .ptr .align 1 _Z11test_case_1Pi_param_0
)
{
	.reg .b32 	%r<2>;
	.reg .b64 	%rd<5>;

	ld.param.u64 	%rd1, [_Z11test_case_1Pi_param_0];
	cvta.to.global.u64 	%rd2, %rd1;
	mov.u32 	%r1, %tid.x;
	mul.wide.u32 	%rd3, %r1, 4;
	add.s64 	%rd4, %rd2, %rd3;
	st.global.u32 	[%rd4], %r1;
	bar.sync 	0;
	st.global.u32 	[%rd4], %r1;
	ret;

}
	// .globl	_Z11test_case_2Pi
.visible .entry _Z11test_case_2Pi(
	.param .u64 .ptr .align 1 _Z11test_case_2Pi_param_0
)
{
	.reg .b32 	%r<2>;
	.reg .b64 	%rd<5>;

	ld.param.u64 	%rd1, [_Z11test_case_2Pi_param_0];
	cvta.to.global.u64 	%rd2, %rd1;
	mov.u32 	%r1, %tid.x;
	mul.wide.u32 	%rd3, %r1, 4;
	add.s64 	%rd4, %rd2, %rd3;
	st.global.u32 	[%rd4], %r1;
	bar.sync 	0;
	st.global.u32 	[%rd4+4], %r1;
	ret;

}


// ===== COMPILED SASS (sm_100) =====

	.target	sm_100

	.elftype	@"ET_EXEC"


//--------------------- .note.nv.tkinfo           --------------------------
	.section	.note.nv.tkinfo,"",@"SHT_NOTE"
	.sectionflags	@"SHF_NOTE_NV_TKINFO"
	.tkinfo
        /*0018*/ 	.word	0x00000002
        /*0030*/ 	.string	""
        /*0030*/ 	.string	"ptxas"
        /*0030*/ 	.string	"Cuda compilation tools, release 13.0, V13.0.88"
        /*0030*/ 	.string	"Build cuda_13.0.r13.0/compiler.36424714_0"
        /*0030*/ 	.string	"-arch sm_100 -m 64 "



//--------------------- .note.nv.cuinfo           --------------------------
	.section	.note.nv.cuinfo,"",@"SHT_NOTE"
	.sectionflags	@"SHF_NOTE_NV_CUINFO"
        /*0018*/ 	.short	0x0002
        /*001a*/ 	.short	0x0064
        /*001c*/ 	.short	0x0082
	.zero		2


//--------------------- .nv.info                  --------------------------
	.section	.nv.info,"",@"SHT_CUDA_INFO"
	.align	4


	//----- nvinfo : EIATTR_REGCOUNT
	.align		4
        /*0000*/ 	.byte	0x04, 0x2f
        /*0002*/ 	.short	(.L_1 - .L_0)
	.align		4
.L_0:
        /*0004*/ 	.word	index@(_Z11test_case_1Pi)
        /*0008*/ 	.word	0x00000008


	//----- nvinfo : EIATTR_FRAME_SIZE
	.align		4
.L_1:
        /*000c*/ 	.byte	0x04, 0x11
        /*000e*/ 	.short	(.L_3 - .L_2)
	.align		4
.L_2:
        /*0010*/ 	.word	index@(_Z11test_case_1Pi)
        /*0014*/ 	.word	0x00000000


	//----- nvinfo : EIATTR_REGCOUNT
	.align		4
.L_3:
        /*0018*/ 	.byte	0x04, 0x2f
        /*001a*/ 	.short	(.L_5 - .L_4)
	.align		4
.L_4:
        /*001c*/ 	.word	index@(_Z11test_case_2Pi)
        /*0020*/ 	.word	0x00000008


	//----- nvinfo : EIATTR_FRAME_SIZE
	.align		4
.L_5:
        /*0024*/ 	.byte	0x04, 0x11
        /*0026*/ 	.short	(.L_7 - .L_6)
	.align		4
.L_6:
        /*0028*/ 	.word	index@(_Z11test_case_2Pi)
        /*002c*/ 	.word	0x00000000


	//----- nvinfo : EIATTR_MIN_STACK_SIZE
	.align		4
.L_7:
        /*0030*/ 	.byte	0x04, 0x12
        /*0032*/ 	.short	(.L_9 - .L_8)
	.align		4
.L_8:
        /*0034*/ 	.word	index@(_Z11test_case_2Pi)
        /*0038*/ 	.word	0x00000000


	//----- nvinfo : EIATTR_MIN_STACK_SIZE
	.align		4
.L_9:
        /*003c*/ 	.byte	0x04, 0x12
        /*003e*/ 	.short	(.L_11 - .L_10)
	.align		4
.L_10:
        /*0040*/ 	.word	index@(_Z11test_case_1Pi)
        /*0044*/ 	.word	0x00000000
.L_11:


//--------------------- .nv.compat                --------------------------
	.section	.nv.compat,"",@"SHT_CUDA_COMPAT_INFO"
	.align	4
        /*0000*/ 	.byte	0x02, 0x09, 0x00, 0x00, 0x02, 0x02, 0x01, 0x00, 0x02, 0x05, 0x05, 0x00, 0x03, 0x07, 0x01, 0x01
        /*0010*/ 	.byte	0x02, 0x03, 0x00, 0x00, 0x02, 0x06, 0x01, 0x00, 0x04, 0x0b, 0x08, 0x00, 0x09, 0x00, 0x00, 0x00
        /*0020*/ 	.byte	0x00, 0x00, 0x00, 0x00


//--------------------- .nv.info._Z11test_case_2Pi --------------------------
	.section	.nv.info._Z11test_case_2Pi,"",@"SHT_CUDA_INFO"
	.sectionflags	@""
	.align	4


	//----- nvinfo : EIATTR_CUDA_API_VERSION
	.align		4
        /*0000*/ 	.byte	0x04, 0x37
        /*0002*/ 	.short	(.L_13 - .L_12)
.L_12:
        /*0004*/ 	.word	0x00000082


	//----- nvinfo : EIATTR_KPARAM_INFO
	.align		4
.L_13:
        /*0008*/ 	.byte	0x04, 0x17
        /*000a*/ 	.short	(.L_15 - .L_14)
.L_14:
        /*000c*/ 	.word	0x00000000
        /*0010*/ 	.short	0x0000
        /*0012*/ 	.short	0x0000
        /*0014*/ 	.byte	0x00, 0xf5, 0x21, 0x00


	//----- nvinfo : EIATTR_SPARSE_MMA_MASK
	.align		4
.L_15:
        /*0018*/ 	.byte	0x03, 0x50
        /*001a*/ 	.short	0x0000


	//----- nvinfo : EIATTR_MAXREG_COUNT
	.align		4
        /*001c*/ 	.byte	0x03, 0x1b
        /*001e*/ 	.short	0x00ff


	//----- nvinfo : EIATTR_NUM_BARRIERS
	.align		4
        /*0020*/ 	.byte	0x02, 0x4c
        /*0022*/ 	.byte	0x01
	.zero		1


	//----- nvinfo : EIATTR_MERCURY_ISA_VERSION
	.align		4
        /*0024*/ 	.byte	0x03, 0x5f
        /*0026*/ 	.short	0x0101


	//----- nvinfo : EIATTR_VRC_CTA_INIT_COUNT
	.align		4
        /*0028*/ 	.byte	0x02, 0x4a
	.zero		1
	.zero		1


	//----- nvinfo : EIATTR_EXIT_INSTR_OFFSETS
	.align		4
        /*002c*/ 	.byte	0x04, 0x1c
        /*002e*/ 	.short	(.L_17 - .L_16)


	//   ....[0]....
.L_16:
        /*0030*/ 	.word	0x00000080


	//----- nvinfo : EIATTR_CBANK_PARAM_SIZE
	.align		4
.L_17:
        /*0034*/ 	.byte	0x03, 0x19
        /*0036*/ 	.short	0x0008


	//----- nvinfo : EIATTR_PARAM_CBANK
	.align		4
        /*0038*/ 	.byte	0x04, 0x0a
        /*003a*/ 	.short	(.L_19 - .L_18)
	.align		4
.L_18:
        /*003c*/ 	.word	index@(.nv.constant0._Z11test_case_2Pi)
        /*0040*/ 	.short	0x0380
        /*0042*/ 	.short	0x0008


	//----- nvinfo : EIATTR_SW_WAR
	.align		4
.L_19:
        /*0044*/ 	.byte	0x04, 0x36
        /*0046*/ 	.short	(.L_21 - .L_20)
.L_20:
        /*0048*/ 	.word	0x00000008
.L_21:


//--------------------- .nv.info._Z11test_case_1Pi --------------------------
	.section	.nv.info._Z11test_case_1Pi,"",@"SHT_CUDA_INFO"
	.sectionflags	@""
	.align	4


	//----- nvinfo : EIATTR_CUDA_API_VERSION
	.align		4
        /*0000*/ 	.byte	0x04, 0x37
        /*0002*/ 	.short	(.L_23 - .L_22)
.L_22:
        /*0004*/ 	.word	0x00000082


	//----- nvinfo : EIATTR_KPARAM_INFO
	.align		4
.L_23:
        /*0008*/ 	.byte	0x04, 0x17
        /*000a*/ 	.short	(.L_25 - .L_24)
.L_24:
        /*000c*/ 	.word	0x00000000
        /*0010*/ 	.short	0x0000
        /*0012*/ 	.short	0x0000
        /*0014*/ 	.byte	0x00, 0xf5, 0x21, 0x00


	//----- nvinfo : EIATTR_SPARSE_MMA_MASK
	.align		4
.L_25:
        /*0018*/ 	.byte	0x03, 0x50
        /*001a*/ 	.short	0x0000


	//----- nvinfo : EIATTR_MAXREG_COUNT
	.align		4
        /*001c*/ 	.byte	0x03, 0x1b
        /*001e*/ 	.short	0x00ff


	//----- nvinfo : EIATTR_NUM_BARRIERS
	.align		4
        /*0020*/ 	.byte	0x02, 0x4c
        /*0022*/ 	.byte	0x01
	.zero		1


	//----- nvinfo : EIATTR_MERCURY_ISA_VERSION
	.align		4
        /*0024*/ 	.byte	0x03, 0x5f
        /*0026*/ 	.short	0x0101


	//----- nvinfo : EIATTR_VRC_CTA_INIT_COUNT
	.align		4
        /*0028*/ 	.byte	0x02, 0x4a
	.zero		1
	.zero		1


	//----- nvinfo : EIATTR_EXIT_INSTR_OFFSETS
	.align		4
        /*002c*/ 	.byte	0x04, 0x1c
        /*002e*/ 	.short	(.L_27 - .L_26)


	//   ....[0]....
.L_26:
        /*0030*/ 	.word	0x00000080


	//----- nvinfo : EIATTR_CBANK_PARAM_SIZE
	.align		4
.L_27:
        /*0034*/ 	.byte	0x03, 0x19
        /*0036*/ 	.short	0x0008


	//----- nvinfo : EIATTR_PARAM_CBANK
	.align		4
        /*0038*/ 	.byte	0x04, 0x0a
        /*003a*/ 	.short	(.L_29 - .L_28)
	.align		4
.L_28:
        /*003c*/ 	.word	index@(.nv.constant0._Z11test_case_1Pi)
        /*0040*/ 	.short	0x0380
        /*0042*/ 	.short	0x0008


	//----- nvinfo : EIATTR_SW_WAR
	.align		4
.L_29:
        /*0044*/ 	.byte	0x04, 0x36
        /*0046*/ 	.short	(.L_31 - .L_30)
.L_30:
        /*0048*/ 	.word	0x00000008
.L_31:


//--------------------- .nv.callgraph             --------------------------
	.section	.nv.callgraph,"",@"SHT_CUDA_CALLGRAPH"
	.align	4
	.sectionentsize	8
	.align		4
        /*0000*/ 	.word	0x00000000
	.align		4
        /*0004*/ 	.word	0xffffffff
	.align		4
        /*0008*/ 	.word	0x00000000
	.align		4
        /*000c*/ 	.word	0xfffffffe
	.align		4
        /*0010*/ 	.word	0x00000000
	.align		4
        /*0014*/ 	.word	0xfffffffd
	.align		4
        /*0018*/ 	.word	0x00000000
	.align		4
        /*001c*/ 	.word	0xfffffffc


//--------------------- .text._Z11test_case_2Pi   --------------------------
	.section	.text._Z11test_case_2Pi,"ax",@progbits
	.align	128
        .global         _Z11test_case_2Pi
        .type           _Z11test_case_2Pi,@function
        .size           _Z11test_case_2Pi,(.L_x_2 - _Z11test_case_2Pi)
        .other          _Z11test_case_2Pi,@"STO_CUDA_ENTRY STV_DEFAULT"
_Z11test_case_2Pi:
.text._Z11test_case_2Pi:
[----:B------:R-:W-:Y:S01]  /*0000*/  LDC R1, c[0x0][0x37c] ;  /* 0x0000df00ff017b82 */ /* 0x000fe20000000800 */
[----:B------:R-:W0:Y:S07]  /*0010*/  S2R R5, SR_TID.X ;  /* 0x0000000000057919 */ /* 0x000e2e0000002100 */
[----:B------:R-:W0:Y:S01]  /*0020*/  LDC.64 R2, c[0x0][0x380] ;  /* 0x0000e000ff027b82 */ /* 0x000e220000000a00 */
[----:B------:R-:W1:Y:S01]  /*0030*/  LDCU.64 UR4, c[0x0][0x358] ;  /* 0x00006b00ff0477ac */ /* 0x000e620008000a00 */
[----:B0-----:R-:W-:-:S05]  /*0040*/  IMAD.WIDE.U32 R2, R5, 0x4, R2 ;  /* 0x0000000405027825 */ /* 0x001fca00078e0002 */
[----:B-1----:R-:W-:Y:S01]  /*0050*/  STG.E desc[UR4][R2.64], R5 ;  /* 0x0000000502007986 */ /* 0x002fe2000c101904 */
[----:B------:R-:W-:Y:S06]  /*0060*/  BAR.SYNC.DEFER_BLOCKING 0x0 ;  /* 0x0000000000007b1d */ /* 0x000fec0000010000 */
[----:B------:R-:W-:Y:S01]  /*0070*/  STG.E desc[UR4][R2.64+0x4], R5 ;  /* 0x0000040502007986 */ /* 0x000fe2000c101904 */
[----:B------:R-:W-:Y:S05]  /*0080*/  EXIT ;  /* 0x000000000000794d */ /* 0x000fea0003800000 */
.L_x_0:
[----:B------:R-:W-:-:S00]  /*0090*/  BRA `(.L_x_0) ;  /* 0xfffffffc00fc7947 */ /* 0x000fc0000383ffff */
[----:B------:R-:W-:-:S00]  /*00a0*/  NOP ;  /* 0x0000000000007918 */ /* 0x000fc00000000000 */
        /* <DEDUP_REMOVED lines=13> */
.L_x_2:


//--------------------- .text._Z11test_case_1Pi   --------------------------
	.section	.text._Z11test_case_1Pi,"ax",@progbits
	.align	128
        .global         _Z11test_case_1Pi
        .type           _Z11test_case_1Pi,@function
        .size           _Z11test_case_1Pi,(.L_x_3 - _Z11test_case_1Pi)
        .other          _Z11test_case_1Pi,@"STO_CUDA_ENTRY STV_DEFAULT"
_Z11test_case_1Pi:
.text._Z11test_case_1Pi:
        /* <DEDUP_REMOVED lines=9> */
.L_x_1:
        /* <DEDUP_REMOVED lines=15> */
.L_x_3:


//--------------------- .nv.shared.reserved.0     --------------------------
	.section	.nv.shared.reserved.0,"aw",@nobits
	.weak		__nv_reservedSMEM_offset_0_alias
	.size		__nv_reservedSMEM_offset_0_alias, 0, 64
	.other		__nv_reservedSMEM_offset_0_alias,@"STO_CUDA_RESERVED_SHARED STV_DEFAULT"
__nv_reservedSMEM_offset_0_alias:
	.zero		0
	.zero		64


//--------------------- .nv.constant0._Z11test_case_2Pi --------------------------
	.section	.nv.constant0._Z11test_case_2Pi,"a",@progbits
	.sectionflags	@""
	.align	4
.nv.constant0._Z11test_case_2Pi:
	.zero		904


//--------------------- .nv.constant0._Z11test_case_1Pi --------------------------
	.section	.nv.constant0._Z11test_case_1Pi,"a",@progbits
	.sectionflags	@""
	.align	4
.nv.constant0._Z11test_case_1Pi:
	.zero		904


//--------------------- SYMBOLS --------------------------

	.type		.nv.reservedSmem.offset0,@object
	.size		.nv.reservedSmem.offset0,0x4
